//
// Generated by NVIDIA NVVM Compiler
//
// Compiler Build ID: CL-36424714
// Cuda compilation tools, release 13.0, V13.0.88
// Based on NVVM 20.0.0
//

.version 9.0
.target sm_100
.address_size 64

	// .globl	_Z12thread_idx_1v
.extern .func  (.param .b32 func_retval0) vprintf
(
	.param .b64 vprintf_param_0,
	.param .b64 vprintf_param_1
)
;
.global .align 1 .b8 $str[38] = {98, 108, 111, 99, 107, 73, 100, 32, 58, 32, 37, 100, 44, 32, 116, 104, 114, 101, 97, 100, 73, 100, 32, 58, 32, 37, 100, 44, 32, 105, 100, 32, 58, 32, 37, 100, 10};

.visible .entry _Z12thread_idx_1v()
{
	.local .align 8 .b8 	__local_depot0[16];
	.reg .b64 	%SP;
	.reg .b64 	%SPL;
	.reg .b32 	%r<7>;
	.reg .b64 	%rd<5>;

	mov.u64 	%SPL, __local_depot0;
	cvta.local.u64 	%SP, %SPL;
	add.u64 	%rd1, %SP, 0;
	add.u64 	%rd2, %SPL, 0;
	mov.u32 	%r1, %tid.x;
	mov.u32 	%r2, %ctaid.x;
	mov.u32 	%r3, %ntid.x;
	mad.lo.s32 	%r4, %r3, %r2, %r1;
	st.local.v2.u32 	[%rd2], {%r2, %r1};
	st.local.u32 	[%rd2+8], %r4;
	mov.u64 	%rd3, $str;
	cvta.global.u64 	%rd4, %rd3;
	{ // callseq 0, 0
	.param .b64 param0;
	st.param.b64 	[param0], %rd4;
	.param .b64 param1;
	st.param.b64 	[param1], %rd1;
	.param .b32 retval0;
	call.uni (retval0), 
	vprintf, 
	(
	param0, 
	param1
	);
	ld.param.b32 	%r5, [retval0];
	} // callseq 0
	ret;

}


// ===== COMPILED SASS (sm_100) =====

	.target	sm_100

	.elftype	@"ET_EXEC"


//--------------------- .note.nv.tkinfo           --------------------------
	.section	.note.nv.tkinfo,"",@"SHT_NOTE"
	.sectionflags	@"SHF_NOTE_NV_TKINFO"
	.tkinfo
        /*0018*/ 	.word	0x00000002
        /*0030*/ 	.string	""
        /*0030*/ 	.string	"ptxas"
        /*0030*/ 	.string	"Cuda compilation tools, release 13.0, V13.0.88"
        /*0030*/ 	.string	"Build cuda_13.0.r13.0/compiler.36424714_0"
        /*0030*/ 	.string	"-arch sm_100 -m 64 "



//--------------------- .note.nv.cuinfo           --------------------------
	.section	.note.nv.cuinfo,"",@"SHT_NOTE"
	.sectionflags	@"SHF_NOTE_NV_CUINFO"
        /*0018*/ 	.short	0x0002
        /*001a*/ 	.short	0x0064
        /*001c*/ 	.short	0x0082
	.zero		2


//--------------------- .nv.info                  --------------------------
	.section	.nv.info,"",@"SHT_CUDA_INFO"
	.align	4


	//----- nvinfo : EIATTR_REGCOUNT
	.align		4
        /*0000*/ 	.byte	0x04, 0x2f
        /*0002*/ 	.short	(.L_2 - .L_1)
	.align		4
.L_1:
        /*0004*/ 	.word	index@(_Z12thread_idx_1v)
        /*0008*/ 	.word	0x00000018


	//----- nvinfo : EIATTR_FRAME_SIZE
	.align		4
.L_2:
        /*000c*/ 	.byte	0x04, 0x11
        /*000e*/ 	.short	(.L_4 - .L_3)
	.align		4
.L_3:
        /*0010*/ 	.word	index@(_Z12thread_idx_1v)
        /*0014*/ 	.word	0x00000010


	//----- nvinfo : EIATTR_MIN_STACK_SIZE
	.align		4
.L_4:
        /*0018*/ 	.byte	0x04, 0x12
        /*001a*/ 	.short	(.L_6 - .L_5)
	.align		4
.L_5:
        /*001c*/ 	.word	index@(_Z12thread_idx_1v)
        /*0020*/ 	.word	0x00000010
.L_6:


//--------------------- .nv.compat                --------------------------
	.section	.nv.compat,"",@"SHT_CUDA_COMPAT_INFO"
	.align	4
        /*0000*/ 	.byte	0x02, 0x09, 0x00, 0x00, 0x02, 0x02, 0x01, 0x00, 0x02, 0x05, 0x05, 0x00, 0x03, 0x07, 0x01, 0x01
        /*0010*/ 	.byte	0x02, 0x03, 0x00, 0x00, 0x02, 0x06, 0x01, 0x00, 0x04, 0x0b, 0x08, 0x00, 0x09, 0x00, 0x00, 0x00
        /*0020*/ 	.byte	0x00, 0x00, 0x00, 0x00


//--------------------- .nv.info._Z12thread_idx_1v --------------------------
	.section	.nv.info._Z12thread_idx_1v,"",@"SHT_CUDA_INFO"
	.sectionflags	@""
	.align	4


	//----- nvinfo : EIATTR_CUDA_API_VERSION
	.align		4
        /*0000*/ 	.byte	0x04, 0x37
        /*0002*/ 	.short	(.L_8 - .L_7)
.L_7:
        /*0004*/ 	.word	0x00000082


	//----- nvinfo : EIATTR_SPARSE_MMA_MASK
	.align		4
.L_8:
        /*0008*/ 	.byte	0x03, 0x50
        /*000a*/ 	.short	0x0000


	//----- nvinfo : EIATTR_MAXREG_COUNT
	.align		4
        /*000c*/ 	.byte	0x03, 0x1b
        /*000e*/ 	.short	0x00ff


	//----- nvinfo : EIATTR_EXTERNS
	.align		4
        /*0010*/ 	.byte	0x04, 0x0f
        /*0012*/ 	.short	(.L_10 - .L_9)


	//   ....[0]....
	.align		4
.L_9:
        /*0014*/ 	.word	index@(vprintf)


	//----- nvinfo : EIATTR_MERCURY_ISA_VERSION
	.align		4
.L_10:
        /*0018*/ 	.byte	0x03, 0x5f
        /*001a*/ 	.short	0x0101


	//----- nvinfo : EIATTR_VRC_CTA_INIT_COUNT
	.align		4
        /*001c*/ 	.byte	0x02, 0x4a
	.zero		1
	.zero		1


	//----- nvinfo : EIATTR_SYSCALL_OFFSETS
	.align		4
        /*0020*/ 	.byte	0x04, 0x46
        /*0022*/ 	.short	(.L_12 - .L_11)


	//   ....[0]....
.L_11:
        /*0024*/ 	.word	0x00000120


	//----- nvinfo : EIATTR_EXIT_INSTR_OFFSETS
	.align		4
.L_12:
        /*0028*/ 	.byte	0x04, 0x1c
        /*002a*/ 	.short	(.L_14 - .L_13)


	//   ....[0]....
.L_13:
        /*002c*/ 	.word	0x00000130


	//----- nvinfo : EIATTR_SW_WAR
	.align		4
.L_14:
        /*0030*/ 	.byte	0x04, 0x36
        /*0032*/ 	.short	(.L_16 - .L_15)
.L_15:
        /*0034*/ 	.word	0x00000008
.L_16:


//--------------------- .nv.callgraph             --------------------------
	.section	.nv.callgraph,"",@"SHT_CUDA_CALLGRAPH"
	.align	4
	.sectionentsize	8
	.align		4
        /*0000*/ 	.word	0x00000000
	.align		4
        /*0004*/ 	.word	0xffffffff
	.align		4
        /*0008*/ 	.word	index@(_Z12thread_idx_1v)
	.align		4
        /*000c*/ 	.word	index@(vprintf)
	.align		4
        /*0010*/ 	.word	0x00000000
	.align		4
        /*0014*/ 	.word	0xfffffffe
	.align		4
        /*0018*/ 	.word	0x00000000
	.align		4
        /*001c*/ 	.word	0xfffffffd
	.align		4
        /*0020*/ 	.word	0x00000000
	.align		4
        /*0024*/ 	.word	0xfffffffc


//--------------------- .nv.constant4             --------------------------
	.section	.nv.constant4,"a",@progbits
	.align	8
	.align		8
.nv.constant4:
        /*0000*/ 	.dword	vprintf
	.align		8
        /*0008*/ 	.dword	$str


//--------------------- .text._Z12thread_idx_1v   --------------------------
	.section	.text._Z12thread_idx_1v,"ax",@progbits
	.align	128
        .global         _Z12thread_idx_1v
        .type           _Z12thread_idx_1v,@function
        .size           _Z12thread_idx_1v,(.L_x_2 - _Z12thread_idx_1v)
        .other          _Z12thread_idx_1v,@"STO_CUDA_ENTRY STV_DEFAULT"
_Z12thread_idx_1v:
.text._Z12thread_idx_1v:
[----:B------:R-:W0:Y:S01]  /*0000*/  LDC R1, c[0x0][0x37c] ;  /* 0x0000df00ff017b82 */ /* 0x000e220000000800 */
[----:B------:R-:W1:Y:S01]  /*0010*/  S2R R9, SR_TID.X ;  /* 0x0000000000097919 */ /* 0x000e620000002100 */
[----:B------:R-:W2:Y:S01]  /*0020*/  LDCU UR5, c[0x0][0x2fc] ;  /* 0x00005f80ff0577ac */ /* 0x000ea20008000800 */
[----:B------:R-:W-:Y:S01]  /*0030*/  MOV R2, 0x0 ;  /* 0x0000000000027802 */ /* 0x000fe20000000f00 */
[----:B0-----:R-:W-:Y:S01]  /*0040*/  VIADD R1, R1, 0xfffffff0 ;  /* 0xfffffff001017836 */ /* 0x001fe20000000000 */
[----:B------:R-:W1:Y:S01]  /*0050*/  S2R R8, SR_CTAID.X ;  /* 0x0000000000087919 */ /* 0x000e620000002500 */
[----:B------:R-:W1:Y:S03]  /*0060*/  LDCU UR6, c[0x0][0x360] ;  /* 0x00006c00ff0677ac */ /* 0x000e660008000800 */
[----:B------:R-:W0:Y:S01]  /*0070*/  LDC.64 R2, c[0x4][R2] ;  /* 0x0100000002027b82 */ /* 0x000e220000000a00 */
[----:B------:R-:W3:Y:S02]  /*0080*/  LDCU UR4, c[0x0][0x2f8] ;  /* 0x00005f00ff0477ac */ /* 0x000ee40008000800 */
[----:B---3--:R-:W-:-:S05]  /*0090*/  IADD3 R6, P0, PT, R1, UR4, RZ ;  /* 0x0000000401067c10 */ /* 0x008fca000ff1e0ff */
[----:B--2---:R-:W-:Y:S02]  /*00a0*/  IMAD.X R7, RZ, RZ, UR5, P0 ;  /* 0x00000005ff077e24 */ /* 0x004fe400080e06ff */
[----:B-1----:R-:W-:Y:S01]  /*00b0*/  IMAD R0, R8, UR6, R9 ;  /* 0x0000000608007c24 */ /* 0x002fe2000f8e0209 */
[----:B------:R1:W-:Y:S01]  /*00c0*/  STL.64 [R1], R8 ;  /* 0x0000000801007387 */ /* 0x0003e20000100a00 */
[----:B------:R-:W2:Y:S03]  /*00d0*/  LDCU.64 UR6, c[0x4][0x8] ;  /* 0x01000100ff0677ac */ /* 0x000ea60008000a00 */
[----:B------:R1:W-:Y:S01]  /*00e0*/  STL [R1+0x8], R0 ;  /* 0x0000080001007387 */ /* 0x0003e20000100800 */
[----:B--2---:R-:W-:Y:S01]  /*00f0*/  IMAD.U32 R4, RZ, RZ, UR6 ;  /* 0x00000006ff047e24 */ /* 0x004fe2000f8e00ff */
[----:B01----:R-:W-:-:S07]  /*0100*/  MOV R5, UR7 ;  /* 0x0000000700057c02 */ /* 0x003fce0008000f00 */
[----:B------:R-:W-:-:S07]  /*0110*/  LEPC R20, `(.L_x_0) ;  /* 0x000000001014794e */ /* 0x000fce0000000000 */
[----:B------:R-:W-:Y:S05]  /*0120*/  CALL.ABS.NOINC R2 ;  /* 0x0000000002007343 */ /* 0x000fea0003c00000 */
.L_x_0:
[----:B------:R-:W-:Y:S05]  /*0130*/  EXIT ;  /* 0x000000000000794d */ /* 0x000fea0003800000 */
.L_x_1:
[----:B------:R-:W-:-:S00]  /*0140*/  BRA `(.L_x_1) ;  /* 0xfffffffc00fc7947 */ /* 0x000fc0000383ffff */
[----:B------:R-:W-:-:S00]  /*0150*/  NOP ;  /* 0x0000000000007918 */ /* 0x000fc00000000000 */
        /* <DEDUP_REMOVED lines=10> */
.L_x_2:


//--------------------- .nv.global.init           --------------------------
	.section	.nv.global.init,"aw",@progbits
.nv.global.init:
	.type		$str,@object
	.size		$str,(.L_0 - $str)
$str:
        /*0000*/ 	.byte	0x62, 0x6c, 0x6f, 0x63, 0x6b, 0x49, 0x64, 0x20, 0x3a, 0x20, 0x25, 0x64, 0x2c, 0x20, 0x74, 0x68
        /*0010*/ 	.byte	0x72, 0x65, 0x61, 0x64, 0x49, 0x64, 0x20, 0x3a, 0x20, 0x25, 0x64, 0x2c, 0x20, 0x69, 0x64, 0x20
        /*0020*/ 	.byte	0x3a, 0x20, 0x25, 0x64, 0x0a, 0x00
.L_0:


//--------------------- .nv.shared.reserved.0     --------------------------
	.section	.nv.shared.reserved.0,"aw",@nobits
	.weak		__nv_reservedSMEM_offset_0_alias
	.size		__nv_reservedSMEM_offset_0_alias, 0, 64
	.other		__nv_reservedSMEM_offset_0_alias,@"STO_CUDA_RESERVED_SHARED STV_DEFAULT"
__nv_reservedSMEM_offset_0_alias:
	.zero		0
	.zero		64


//--------------------- .nv.constant0._Z12thread_idx_1v --------------------------
	.section	.nv.constant0._Z12thread_idx_1v,"a",@progbits
	.sectionflags	@""
	.align	4
.nv.constant0._Z12thread_idx_1v:
	.zero		896


//--------------------- SYMBOLS --------------------------

	.type		.nv.reservedSmem.offset0,@object
	.size		.nv.reservedSmem.offset0,0x4
	.type		vprintf,@function
